//
// Generated by NVIDIA NVVM Compiler
//
// Compiler Build ID: CL-36424714
// Cuda compilation tools, release 13.0, V13.0.88
// Based on NVVM 20.0.0
//

.version 9.0
.target sm_100
.address_size 64

	// .globl	_Z3foo1S
.extern .func __assertfail
(
	.param .b64 __assertfail_param_0,
	.param .b64 __assertfail_param_1,
	.param .b32 __assertfail_param_2,
	.param .b64 __assertfail_param_3,
	.param .b64 __assertfail_param_4
)
;
.global .align 1 .b8 __unnamed_1[12] = {118, 111, 105, 100, 32, 102, 111, 111, 40, 83, 41};
.global .align 1 .b8 $str[16] = {105, 110, 46, 112, 116, 114, 32, 61, 61, 32, 38, 105, 110, 46, 120};
.global .align 1 .b8 $str$1[27] = {47, 116, 109, 112, 47, 115, 97, 115, 115, 95, 99, 117, 95, 49, 49, 108, 120, 100, 111, 56, 54, 47, 107, 46, 99, 117};

.visible .entry _Z3foo1S(
	.param .align 8 .b8 _Z3foo1S_param_0[16]
)
{
	.reg .b64 	%rd<7>;

	mov.u64 	%rd1, $str;
	cvta.global.u64 	%rd2, %rd1;
	mov.u64 	%rd3, $str$1;
	cvta.global.u64 	%rd4, %rd3;
	mov.u64 	%rd5, __unnamed_1;
	cvta.global.u64 	%rd6, %rd5;
	{ // callseq 0, 0
	.param .b64 param0;
	st.param.b64 	[param0], %rd2;
	.param .b64 param1;
	st.param.b64 	[param1], %rd4;
	.param .b32 param2;
	st.param.b32 	[param2], 18;
	.param .b64 param3;
	st.param.b64 	[param3], %rd6;
	.param .b64 param4;
	st.param.b64 	[param4], 1;
	call.uni 
	__assertfail, 
	(
	param0, 
	param1, 
	param2, 
	param3, 
	param4
	);
	} // callseq 0
	ret;

}


// ===== COMPILED SASS (sm_100) =====

	.target	sm_100

	.elftype	@"ET_EXEC"


//--------------------- .note.nv.tkinfo           --------------------------
	.section	.note.nv.tkinfo,"",@"SHT_NOTE"
	.sectionflags	@"SHF_NOTE_NV_TKINFO"
	.tkinfo
        /*0018*/ 	.word	0x00000002
        /*0030*/ 	.string	""
        /*0030*/ 	.string	"ptxas"
        /*0030*/ 	.string	"Cuda compilation tools, release 13.0, V13.0.88"
        /*0030*/ 	.string	"Build cuda_13.0.r13.0/compiler.36424714_0"
        /*0030*/ 	.string	"-arch sm_100 -m 64 "



//--------------------- .note.nv.cuinfo           --------------------------
	.section	.note.nv.cuinfo,"",@"SHT_NOTE"
	.sectionflags	@"SHF_NOTE_NV_CUINFO"
        /*0018*/ 	.short	0x0002
        /*001a*/ 	.short	0x0064
        /*001c*/ 	.short	0x0082
	.zero		2


//--------------------- .nv.info                  --------------------------
	.section	.nv.info,"",@"SHT_CUDA_INFO"
	.align	4


	//----- nvinfo : EIATTR_REGCOUNT
	.align		4
        /*0000*/ 	.byte	0x04, 0x2f
        /*0002*/ 	.short	(.L_4 - .L_3)
	.align		4
.L_3:
        /*0004*/ 	.word	index@(_Z3foo1S)
        /*0008*/ 	.word	0x00000018


	//----- nvinfo : EIATTR_FRAME_SIZE
	.align		4
.L_4:
        /*000c*/ 	.byte	0x04, 0x11
        /*000e*/ 	.short	(.L_6 - .L_5)
	.align		4
.L_5:
        /*0010*/ 	.word	index@(_Z3foo1S)
        /*0014*/ 	.word	0x00000000


	//----- nvinfo : EIATTR_MIN_STACK_SIZE
	.align		4
.L_6:
        /*0018*/ 	.byte	0x04, 0x12
        /*001a*/ 	.short	(.L_8 - .L_7)
	.align		4
.L_7:
        /*001c*/ 	.word	index@(_Z3foo1S)
        /*0020*/ 	.word	0x00000000
.L_8:


//--------------------- .nv.compat                --------------------------
	.section	.nv.compat,"",@"SHT_CUDA_COMPAT_INFO"
	.align	4
        /*0000*/ 	.byte	0x02, 0x09, 0x00, 0x00, 0x02, 0x02, 0x01, 0x00, 0x02, 0x05, 0x05, 0x00, 0x03, 0x07, 0x01, 0x01
        /*0010*/ 	.byte	0x02, 0x03, 0x00, 0x00, 0x02, 0x06, 0x01, 0x00, 0x04, 0x0b, 0x08, 0x00, 0x09, 0x00, 0x00, 0x00
        /*0020*/ 	.byte	0x00, 0x00, 0x00, 0x00


//--------------------- .nv.info._Z3foo1S         --------------------------
	.section	.nv.info._Z3foo1S,"",@"SHT_CUDA_INFO"
	.sectionflags	@""
	.align	4


	//----- nvinfo : EIATTR_CUDA_API_VERSION
	.align		4
        /*0000*/ 	.byte	0x04, 0x37
        /*0002*/ 	.short	(.L_10 - .L_9)
.L_9:
        /*0004*/ 	.word	0x00000082


	//----- nvinfo : EIATTR_KPARAM_INFO
	.align		4
.L_10:
        /*0008*/ 	.byte	0x04, 0x17
        /*000a*/ 	.short	(.L_12 - .L_11)
.L_11:
        /*000c*/ 	.word	0x00000000
        /*0010*/ 	.short	0x0000
        /*0012*/ 	.short	0x0000
        /*0014*/ 	.byte	0x00, 0xf0, 0x41, 0x00


	//----- nvinfo : EIATTR_SPARSE_MMA_MASK
	.align		4
.L_12:
        /*0018*/ 	.byte	0x03, 0x50
        /*001a*/ 	.short	0x0000


	//----- nvinfo : EIATTR_MAXREG_COUNT
	.align		4
        /*001c*/ 	.byte	0x03, 0x1b
        /*001e*/ 	.short	0x00ff


	//----- nvinfo : EIATTR_EXTERNS
	.align		4
        /*0020*/ 	.byte	0x04, 0x0f
        /*0022*/ 	.short	(.L_14 - .L_13)


	//   ....[0]....
	.align		4
.L_13:
        /*0024*/ 	.word	index@(__assertfail)


	//----- nvinfo : EIATTR_MERCURY_ISA_VERSION
	.align		4
.L_14:
        /*0028*/ 	.byte	0x03, 0x5f
        /*002a*/ 	.short	0x0101


	//----- nvinfo : EIATTR_VRC_CTA_INIT_COUNT
	.align		4
        /*002c*/ 	.byte	0x02, 0x4a
	.zero		1
	.zero		1


	//----- nvinfo : EIATTR_SYSCALL_OFFSETS
	.align		4
        /*0030*/ 	.byte	0x04, 0x46
        /*0032*/ 	.short	(.L_16 - .L_15)


	//   ....[0]....
.L_15:
        /*0034*/ 	.word	0x00000100


	//----- nvinfo : EIATTR_EXIT_INSTR_OFFSETS
	.align		4
.L_16:
        /*0038*/ 	.byte	0x04, 0x1c
        /*003a*/ 	.short	(.L_18 - .L_17)


	//   ....[0]....
.L_17:
        /*003c*/ 	.word	0x00000110


	//----- nvinfo : EIATTR_CBANK_PARAM_SIZE
	.align		4
.L_18:
        /*0040*/ 	.byte	0x03, 0x19
        /*0042*/ 	.short	0x0010


	//----- nvinfo : EIATTR_PARAM_CBANK
	.align		4
        /*0044*/ 	.byte	0x04, 0x0a
        /*0046*/ 	.short	(.L_20 - .L_19)
	.align		4
.L_19:
        /*0048*/ 	.word	index@(.nv.constant0._Z3foo1S)
        /*004c*/ 	.short	0x0380
        /*004e*/ 	.short	0x0010


	//----- nvinfo : EIATTR_SW_WAR
	.align		4
.L_20:
        /*0050*/ 	.byte	0x04, 0x36
        /*0052*/ 	.short	(.L_22 - .L_21)
.L_21:
        /*0054*/ 	.word	0x00000008
.L_22:


//--------------------- .nv.callgraph             --------------------------
	.section	.nv.callgraph,"",@"SHT_CUDA_CALLGRAPH"
	.align	4
	.sectionentsize	8
	.align		4
        /*0000*/ 	.word	0x00000000
	.align		4
        /*0004*/ 	.word	0xffffffff
	.align		4
        /*0008*/ 	.word	index@(_Z3foo1S)
	.align		4
        /*000c*/ 	.word	index@(__assertfail)
	.align		4
        /*0010*/ 	.word	0x00000000
	.align		4
        /*0014*/ 	.word	0xfffffffe
	.align		4
        /*0018*/ 	.word	0x00000000
	.align		4
        /*001c*/ 	.word	0xfffffffd
	.align		4
        /*0020*/ 	.word	0x00000000
	.align		4
        /*0024*/ 	.word	0xfffffffc


//--------------------- .nv.constant4             --------------------------
	.section	.nv.constant4,"a",@progbits
	.align	8
	.align		8
.nv.constant4:
        /*0000*/ 	.dword	__assertfail
	.align		8
        /*0008*/ 	.dword	__unnamed_1
	.align		8
        /*0010*/ 	.dword	$str
	.align		8
        /*0018*/ 	.dword	$str$1


//--------------------- .text._Z3foo1S            --------------------------
	.section	.text._Z3foo1S,"ax",@progbits
	.align	128
        .global         _Z3foo1S
        .type           _Z3foo1S,@function
        .size           _Z3foo1S,(.L_x_2 - _Z3foo1S)
        .other          _Z3foo1S,@"STO_CUDA_ENTRY STV_DEFAULT"
_Z3foo1S:
.text._Z3foo1S:
[----:B------:R-:W0:Y:S01]  /*0000*/  LDC R1, c[0x0][0x37c] ;  /* 0x0000df00ff017b82 */ /* 0x000e220000000800 */
[----:B------:R-:W-:Y:S01]  /*0010*/  MOV R0, 0x0 ;  /* 0x0000000000007802 */ /* 0x000fe20000000f00 */
[----:B------:R-:W1:Y:S01]  /*0020*/  LDCU.64 UR4, c[0x4][0x10] ;  /* 0x01000200ff0477ac */ /* 0x000e620008000a00 */
[----:B------:R-:W-:Y:S02]  /*0030*/  HFMA2 R12, -RZ, RZ, 0, 5.9604644775390625e-08 ;  /* 0x00000001ff0c7431 */ /* 0x000fe400000001ff */
[----:B------:R-:W-:-:S03]  /*0040*/  IMAD.MOV.U32 R8, RZ, RZ, 0x12 ;  /* 0x00000012ff087424 */ /* 0x000fc600078e00ff */
[----:B------:R2:W3:Y:S01]  /*0050*/  LDC.64 R2, c[0x4][R0] ;  /* 0x0100000000027b82 */ /* 0x0004e20000000a00 */
[----:B------:R-:W4:Y:S01]  /*0060*/  LDCU.64 UR6, c[0x4][0x18] ;  /* 0x01000300ff0677ac */ /* 0x000f220008000a00 */
[----:B------:R-:W-:Y:S01]  /*0070*/  IMAD.MOV.U32 R13, RZ, RZ, RZ ;  /* 0x000000ffff0d7224 */ /* 0x000fe200078e00ff */
[----:B------:R-:W5:Y:S01]  /*0080*/  LDCU.64 UR8, c[0x4][0x8] ;  /* 0x01000100ff0877ac */ /* 0x000f620008000a00 */
[----:B-1----:R-:W-:Y:S01]  /*0090*/  IMAD.U32 R4, RZ, RZ, UR4 ;  /* 0x00000004ff047e24 */ /* 0x002fe2000f8e00ff */
[----:B------:R-:W-:Y:S01]  /*00a0*/  MOV R5, UR5 ;  /* 0x0000000500057c02 */ /* 0x000fe20008000f00 */
[----:B----4-:R-:W-:Y:S01]  /*00b0*/  IMAD.U32 R6, RZ, RZ, UR6 ;  /* 0x00000006ff067e24 */ /* 0x010fe2000f8e00ff */
[----:B------:R-:W-:Y:S01]  /*00c0*/  MOV R7, UR7 ;  /* 0x0000000700077c02 */ /* 0x000fe20008000f00 */
[----:B-----5:R-:W-:Y:S01]  /*00d0*/  IMAD.U32 R10, RZ, RZ, UR8 ;  /* 0x00000008ff0a7e24 */ /* 0x020fe2000f8e00ff */
[----:B--2---:R-:W-:-:S07]  /*00e0*/  MOV R11, UR9 ;  /* 0x00000009000b7c02 */ /* 0x004fce0008000f00 */
[----:B------:R-:W-:-:S07]  /*00f0*/  LEPC R20, `(.L_x_0) ;  /* 0x000000001014794e */ /* 0x000fce0000000000 */
[----:B0--3--:R-:W-:Y:S05]  /*0100*/  CALL.ABS.NOINC R2 ;  /* 0x0000000002007343 */ /* 0x009fea0003c00000 */
.L_x_0:
[----:B------:R-:W-:Y:S05]  /*0110*/  EXIT ;  /* 0x000000000000794d */ /* 0x000fea0003800000 */
.L_x_1:
[----:B------:R-:W-:-:S00]  /*0120*/  BRA `(.L_x_1) ;  /* 0xfffffffc00fc7947 */ /* 0x000fc0000383ffff */
[----:B------:R-:W-:-:S00]  /*0130*/  NOP ;  /* 0x0000000000007918 */ /* 0x000fc00000000000 */
        /* <DEDUP_REMOVED lines=12> */
.L_x_2:


//--------------------- .nv.global.init           --------------------------
	.section	.nv.global.init,"aw",@progbits
.nv.global.init:
	.type		__unnamed_1,@object
	.size		__unnamed_1,($str - __unnamed_1)
__unnamed_1:
        /*0000*/ 	.byte	0x76, 0x6f, 0x69, 0x64, 0x20, 0x66, 0x6f, 0x6f, 0x28, 0x53, 0x29, 0x00
	.type		$str,@object
	.size		$str,($str$1 - $str)
$str:
        /*000c*/ 	.byte	0x69, 0x6e, 0x2e, 0x70, 0x74, 0x72, 0x20, 0x3d, 0x3d, 0x20, 0x26, 0x69, 0x6e, 0x2e, 0x78, 0x00
	.type		$str$1,@object
	.size		$str$1,(.L_2 - $str$1)
$str$1:
        /*001c*/ 	.byte	0x2f, 0x74, 0x6d, 0x70, 0x2f, 0x73, 0x61, 0x73, 0x73, 0x5f, 0x63, 0x75, 0x5f, 0x31, 0x31, 0x6c
        /*002c*/ 	.byte	0x78, 0x64, 0x6f, 0x38, 0x36, 0x2f, 0x6b, 0x2e, 0x63, 0x75, 0x00
.L_2:


//--------------------- .nv.shared.reserved.0     --------------------------
	.section	.nv.shared.reserved.0,"aw",@nobits
	.weak		__nv_reservedSMEM_offset_0_alias
	.size		__nv_reservedSMEM_offset_0_alias, 0, 64
	.other		__nv_reservedSMEM_offset_0_alias,@"STO_CUDA_RESERVED_SHARED STV_DEFAULT"
__nv_reservedSMEM_offset_0_alias:
	.zero		0
	.zero		64


//--------------------- .nv.constant0._Z3foo1S    --------------------------
	.section	.nv.constant0._Z3foo1S,"a",@progbits
	.sectionflags	@""
	.align	4
.nv.constant0._Z3foo1S:
	.zero		912


//--------------------- SYMBOLS --------------------------

	.type		.nv.reservedSmem.offset0,@object
	.size		.nv.reservedSmem.offset0,0x4
	.type		__assertfail,@function
